//
// Generated by NVIDIA NVVM Compiler
//
// Compiler Build ID: CL-36424714
// Cuda compilation tools, release 13.0, V13.0.88
// Based on NVVM 20.0.0
//

.version 9.0
.target sm_100
.address_size 64

	// .globl	_Z32matrix_multiply_transpose_kernelPKfS0_Pfiii

.visible .entry _Z32matrix_multiply_transpose_kernelPKfS0_Pfiii(
	.param .u64 .ptr .align 1 _Z32matrix_multiply_transpose_kernelPKfS0_Pfiii_param_0,
	.param .u64 .ptr .align 1 _Z32matrix_multiply_transpose_kernelPKfS0_Pfiii_param_1,
	.param .u64 .ptr .align 1 _Z32matrix_multiply_transpose_kernelPKfS0_Pfiii_param_2,
	.param .u32 _Z32matrix_multiply_transpose_kernelPKfS0_Pfiii_param_3,
	.param .u32 _Z32matrix_multiply_transpose_kernelPKfS0_Pfiii_param_4,
	.param .u32 _Z32matrix_multiply_transpose_kernelPKfS0_Pfiii_param_5
)
{
	.reg .pred 	%p<13>;
	.reg .b32 	%r<41>;
	.reg .b32 	%f<68>;
	.reg .b64 	%rd<53>;

	ld.param.u64 	%rd7, [_Z32matrix_multiply_transpose_kernelPKfS0_Pfiii_param_0];
	ld.param.u64 	%rd8, [_Z32matrix_multiply_transpose_kernelPKfS0_Pfiii_param_1];
	ld.param.u64 	%rd6, [_Z32matrix_multiply_transpose_kernelPKfS0_Pfiii_param_2];
	ld.param.u32 	%r20, [_Z32matrix_multiply_transpose_kernelPKfS0_Pfiii_param_3];
	ld.param.u32 	%r18, [_Z32matrix_multiply_transpose_kernelPKfS0_Pfiii_param_4];
	ld.param.u32 	%r19, [_Z32matrix_multiply_transpose_kernelPKfS0_Pfiii_param_5];
	cvta.to.global.u64 	%rd1, %rd8;
	cvta.to.global.u64 	%rd2, %rd7;
	mov.u32 	%r21, %ctaid.y;
	mov.u32 	%r22, %ntid.y;
	mov.u32 	%r23, %tid.y;
	mad.lo.s32 	%r1, %r21, %r22, %r23;
	mov.u32 	%r24, %ctaid.x;
	mov.u32 	%r25, %ntid.x;
	mov.u32 	%r26, %tid.x;
	mad.lo.s32 	%r2, %r24, %r25, %r26;
	setp.ge.s32 	%p1, %r1, %r20;
	setp.ge.s32 	%p2, %r2, %r19;
	or.pred  	%p3, %p1, %p2;
	@%p3 bra 	$L__BB0_14;
	setp.lt.s32 	%p4, %r18, 1;
	mov.f32 	%f67, 0f00000000;
	@%p4 bra 	$L__BB0_13;
	mul.lo.s32 	%r3, %r18, %r1;
	and.b32  	%r4, %r18, 7;
	setp.lt.u32 	%p5, %r18, 8;
	mov.f32 	%f67, 0f00000000;
	mov.b32 	%r39, 0;
	@%p5 bra 	$L__BB0_5;
	and.b32  	%r39, %r18, 2147483640;
	neg.s32 	%r37, %r39;
	shl.b32 	%r7, %r19, 3;
	mul.wide.u32 	%rd9, %r3, 4;
	add.s64 	%rd10, %rd9, %rd1;
	add.s64 	%rd52, %rd10, 16;
	mov.f32 	%f67, 0f00000000;
	mul.wide.s32 	%rd13, %r19, 4;
	mov.u32 	%r36, %r2;
$L__BB0_4:
	.pragma "nounroll";
	mul.wide.s32 	%rd11, %r36, 4;
	add.s64 	%rd12, %rd2, %rd11;
	ld.global.nc.f32 	%f17, [%rd12];
	ld.global.nc.f32 	%f18, [%rd52+-16];
	fma.rn.f32 	%f19, %f17, %f18, %f67;
	add.s64 	%rd14, %rd12, %rd13;
	ld.global.nc.f32 	%f20, [%rd14];
	ld.global.nc.f32 	%f21, [%rd52+-12];
	fma.rn.f32 	%f22, %f20, %f21, %f19;
	add.s64 	%rd15, %rd14, %rd13;
	ld.global.nc.f32 	%f23, [%rd15];
	ld.global.nc.f32 	%f24, [%rd52+-8];
	fma.rn.f32 	%f25, %f23, %f24, %f22;
	add.s64 	%rd16, %rd15, %rd13;
	ld.global.nc.f32 	%f26, [%rd16];
	ld.global.nc.f32 	%f27, [%rd52+-4];
	fma.rn.f32 	%f28, %f26, %f27, %f25;
	add.s64 	%rd17, %rd16, %rd13;
	ld.global.nc.f32 	%f29, [%rd17];
	ld.global.nc.f32 	%f30, [%rd52];
	fma.rn.f32 	%f31, %f29, %f30, %f28;
	add.s64 	%rd18, %rd17, %rd13;
	ld.global.nc.f32 	%f32, [%rd18];
	ld.global.nc.f32 	%f33, [%rd52+4];
	fma.rn.f32 	%f34, %f32, %f33, %f31;
	add.s64 	%rd19, %rd18, %rd13;
	ld.global.nc.f32 	%f35, [%rd19];
	ld.global.nc.f32 	%f36, [%rd52+8];
	fma.rn.f32 	%f37, %f35, %f36, %f34;
	add.s64 	%rd20, %rd19, %rd13;
	ld.global.nc.f32 	%f38, [%rd20];
	ld.global.nc.f32 	%f39, [%rd52+12];
	fma.rn.f32 	%f67, %f38, %f39, %f37;
	add.s32 	%r37, %r37, 8;
	add.s32 	%r36, %r36, %r7;
	add.s64 	%rd52, %rd52, 32;
	setp.ne.s32 	%p6, %r37, 0;
	@%p6 bra 	$L__BB0_4;
$L__BB0_5:
	setp.eq.s32 	%p7, %r4, 0;
	@%p7 bra 	$L__BB0_13;
	and.b32  	%r13, %r18, 3;
	setp.lt.u32 	%p8, %r4, 4;
	@%p8 bra 	$L__BB0_8;
	mad.lo.s32 	%r28, %r39, %r19, %r2;
	mul.wide.s32 	%rd21, %r28, 4;
	add.s64 	%rd22, %rd2, %rd21;
	ld.global.nc.f32 	%f41, [%rd22];
	add.s32 	%r29, %r39, %r3;
	mul.wide.u32 	%rd23, %r29, 4;
	add.s64 	%rd24, %rd1, %rd23;
	ld.global.nc.f32 	%f42, [%rd24];
	fma.rn.f32 	%f43, %f41, %f42, %f67;
	mul.wide.s32 	%rd25, %r19, 4;
	add.s64 	%rd26, %rd22, %rd25;
	ld.global.nc.f32 	%f44, [%rd26];
	cvt.u64.u32 	%rd27, %r3;
	cvt.u64.u32 	%rd28, %r39;
	add.s64 	%rd29, %rd28, %rd27;
	shl.b64 	%rd30, %rd29, 2;
	add.s64 	%rd31, %rd1, %rd30;
	ld.global.nc.f32 	%f45, [%rd31+4];
	fma.rn.f32 	%f46, %f44, %f45, %f43;
	add.s64 	%rd32, %rd26, %rd25;
	ld.global.nc.f32 	%f47, [%rd32];
	ld.global.nc.f32 	%f48, [%rd31+8];
	fma.rn.f32 	%f49, %f47, %f48, %f46;
	add.s64 	%rd33, %rd32, %rd25;
	ld.global.nc.f32 	%f50, [%rd33];
	ld.global.nc.f32 	%f51, [%rd31+12];
	fma.rn.f32 	%f67, %f50, %f51, %f49;
	add.s32 	%r39, %r39, 4;
$L__BB0_8:
	setp.eq.s32 	%p9, %r13, 0;
	@%p9 bra 	$L__BB0_13;
	setp.eq.s32 	%p10, %r13, 1;
	@%p10 bra 	$L__BB0_11;
	mad.lo.s32 	%r30, %r39, %r19, %r2;
	mul.wide.s32 	%rd34, %r30, 4;
	add.s64 	%rd35, %rd2, %rd34;
	ld.global.nc.f32 	%f53, [%rd35];
	add.s32 	%r31, %r39, %r3;
	mul.wide.u32 	%rd36, %r31, 4;
	add.s64 	%rd37, %rd1, %rd36;
	ld.global.nc.f32 	%f54, [%rd37];
	fma.rn.f32 	%f55, %f53, %f54, %f67;
	mul.wide.s32 	%rd38, %r19, 4;
	add.s64 	%rd39, %rd35, %rd38;
	ld.global.nc.f32 	%f56, [%rd39];
	cvt.u64.u32 	%rd40, %r3;
	cvt.u64.u32 	%rd41, %r39;
	add.s64 	%rd42, %rd41, %rd40;
	shl.b64 	%rd43, %rd42, 2;
	add.s64 	%rd44, %rd1, %rd43;
	ld.global.nc.f32 	%f57, [%rd44+4];
	fma.rn.f32 	%f67, %f56, %f57, %f55;
	add.s32 	%r39, %r39, 2;
$L__BB0_11:
	and.b32  	%r32, %r18, 1;
	setp.eq.b32 	%p11, %r32, 1;
	not.pred 	%p12, %p11;
	@%p12 bra 	$L__BB0_13;
	mad.lo.s32 	%r33, %r39, %r19, %r2;
	mul.wide.s32 	%rd45, %r33, 4;
	add.s64 	%rd46, %rd2, %rd45;
	ld.global.nc.f32 	%f58, [%rd46];
	add.s32 	%r34, %r39, %r3;
	mul.wide.u32 	%rd47, %r34, 4;
	add.s64 	%rd48, %rd1, %rd47;
	ld.global.nc.f32 	%f59, [%rd48];
	fma.rn.f32 	%f67, %f58, %f59, %f67;
$L__BB0_13:
	mad.lo.s32 	%r35, %r19, %r1, %r2;
	cvta.to.global.u64 	%rd49, %rd6;
	mul.wide.s32 	%rd50, %r35, 4;
	add.s64 	%rd51, %rd49, %rd50;
	st.global.f32 	[%rd51], %f67;
$L__BB0_14:
	ret;

}


// ===== COMPILED SASS (sm_100) =====

	.target	sm_100

	.elftype	@"ET_EXEC"


//--------------------- .note.nv.tkinfo           --------------------------
	.section	.note.nv.tkinfo,"",@"SHT_NOTE"
	.sectionflags	@"SHF_NOTE_NV_TKINFO"
	.tkinfo
        /*0018*/ 	.word	0x00000002
        /*0030*/ 	.string	""
        /*0030*/ 	.string	"ptxas"
        /*0030*/ 	.string	"Cuda compilation tools, release 13.0, V13.0.88"
        /*0030*/ 	.string	"Build cuda_13.0.r13.0/compiler.36424714_0"
        /*0030*/ 	.string	"-arch sm_100 -m 64 "



//--------------------- .note.nv.cuinfo           --------------------------
	.section	.note.nv.cuinfo,"",@"SHT_NOTE"
	.sectionflags	@"SHF_NOTE_NV_CUINFO"
        /*0018*/ 	.short	0x0002
        /*001a*/ 	.short	0x0064
        /*001c*/ 	.short	0x0082
	.zero		2


//--------------------- .nv.info                  --------------------------
	.section	.nv.info,"",@"SHT_CUDA_INFO"
	.align	4


	//----- nvinfo : EIATTR_REGCOUNT
	.align		4
        /*0000*/ 	.byte	0x04, 0x2f
        /*0002*/ 	.short	(.L_1 - .L_0)
	.align		4
.L_0:
        /*0004*/ 	.word	index@(_Z32matrix_multiply_transpose_kernelPKfS0_Pfiii)
        /*0008*/ 	.word	0x00000020


	//----- nvinfo : EIATTR_FRAME_SIZE
	.align		4
.L_1:
        /*000c*/ 	.byte	0x04, 0x11
        /*000e*/ 	.short	(.L_3 - .L_2)
	.align		4
.L_2:
        /*0010*/ 	.word	index@(_Z32matrix_multiply_transpose_kernelPKfS0_Pfiii)
        /*0014*/ 	.word	0x00000000


	//----- nvinfo : EIATTR_MIN_STACK_SIZE
	.align		4
.L_3:
        /*0018*/ 	.byte	0x04, 0x12
        /*001a*/ 	.short	(.L_5 - .L_4)
	.align		4
.L_4:
        /*001c*/ 	.word	index@(_Z32matrix_multiply_transpose_kernelPKfS0_Pfiii)
        /*0020*/ 	.word	0x00000000
.L_5:


//--------------------- .nv.compat                --------------------------
	.section	.nv.compat,"",@"SHT_CUDA_COMPAT_INFO"
	.align	4
        /*0000*/ 	.byte	0x02, 0x09, 0x00, 0x00, 0x02, 0x02, 0x01, 0x00, 0x02, 0x05, 0x05, 0x00, 0x03, 0x07, 0x01, 0x01
        /*0010*/ 	.byte	0x02, 0x03, 0x00, 0x00, 0x02, 0x06, 0x01, 0x00, 0x04, 0x0b, 0x08, 0x00, 0x09, 0x00, 0x00, 0x00
        /*0020*/ 	.byte	0x00, 0x00, 0x00, 0x00


//--------------------- .nv.info._Z32matrix_multiply_transpose_kernelPKfS0_Pfiii --------------------------
	.section	.nv.info._Z32matrix_multiply_transpose_kernelPKfS0_Pfiii,"",@"SHT_CUDA_INFO"
	.sectionflags	@""
	.align	4


	//----- nvinfo : EIATTR_CUDA_API_VERSION
	.align		4
        /*0000*/ 	.byte	0x04, 0x37
        /*0002*/ 	.short	(.L_7 - .L_6)
.L_6:
        /*0004*/ 	.word	0x00000082


	//----- nvinfo : EIATTR_KPARAM_INFO
	.align		4
.L_7:
        /*0008*/ 	.byte	0x04, 0x17
        /*000a*/ 	.short	(.L_9 - .L_8)
.L_8:
        /*000c*/ 	.word	0x00000000
        /*0010*/ 	.short	0x0005
        /*0012*/ 	.short	0x0020
        /*0014*/ 	.byte	0x00, 0xf0, 0x11, 0x00


	//----- nvinfo : EIATTR_KPARAM_INFO
	.align		4
.L_9:
        /*0018*/ 	.byte	0x04, 0x17
        /*001a*/ 	.short	(.L_11 - .L_10)
.L_10:
        /*001c*/ 	.word	0x00000000
        /*0020*/ 	.short	0x0004
        /*0022*/ 	.short	0x001c
        /*0024*/ 	.byte	0x00, 0xf0, 0x11, 0x00


	//----- nvinfo : EIATTR_KPARAM_INFO
	.align		4
.L_11:
        /*0028*/ 	.byte	0x04, 0x17
        /*002a*/ 	.short	(.L_13 - .L_12)
.L_12:
        /*002c*/ 	.word	0x00000000
        /*0030*/ 	.short	0x0003
        /*0032*/ 	.short	0x0018
        /*0034*/ 	.byte	0x00, 0xf0, 0x11, 0x00


	//----- nvinfo : EIATTR_KPARAM_INFO
	.align		4
.L_13:
        /*0038*/ 	.byte	0x04, 0x17
        /*003a*/ 	.short	(.L_15 - .L_14)
.L_14:
        /*003c*/ 	.word	0x00000000
        /*0040*/ 	.short	0x0002
        /*0042*/ 	.short	0x0010
        /*0044*/ 	.byte	0x00, 0xf5, 0x21, 0x00


	//----- nvinfo : EIATTR_KPARAM_INFO
	.align		4
.L_15:
        /*0048*/ 	.byte	0x04, 0x17
        /*004a*/ 	.short	(.L_17 - .L_16)
.L_16:
        /*004c*/ 	.word	0x00000000
        /*0050*/ 	.short	0x0001
        /*0052*/ 	.short	0x0008
        /*0054*/ 	.byte	0x00, 0xf5, 0x21, 0x00


	//----- nvinfo : EIATTR_KPARAM_INFO
	.align		4
.L_17:
        /*0058*/ 	.byte	0x04, 0x17
        /*005a*/ 	.short	(.L_19 - .L_18)
.L_18:
        /*005c*/ 	.word	0x00000000
        /*0060*/ 	.short	0x0000
        /*0062*/ 	.short	0x0000
        /*0064*/ 	.byte	0x00, 0xf5, 0x21, 0x00


	//----- nvinfo : EIATTR_SPARSE_MMA_MASK
	.align		4
.L_19:
        /*0068*/ 	.byte	0x03, 0x50
        /*006a*/ 	.short	0x0000


	//----- nvinfo : EIATTR_MAXREG_COUNT
	.align		4
        /*006c*/ 	.byte	0x03, 0x1b
        /*006e*/ 	.short	0x00ff


	//----- nvinfo : EIATTR_MERCURY_ISA_VERSION
	.align		4
        /*0070*/ 	.byte	0x03, 0x5f
        /*0072*/ 	.short	0x0101


	//----- nvinfo : EIATTR_VRC_CTA_INIT_COUNT
	.align		4
        /*0074*/ 	.byte	0x02, 0x4a
	.zero		1
	.zero		1


	//----- nvinfo : EIATTR_EXIT_INSTR_OFFSETS
	.align		4
        /*0078*/ 	.byte	0x04, 0x1c
        /*007a*/ 	.short	(.L_21 - .L_20)


	//   ....[0]....
.L_20:
        /*007c*/ 	.word	0x000000d0


	//   ....[1]....
        /*0080*/ 	.word	0x000008f0


	//----- nvinfo : EIATTR_CBANK_PARAM_SIZE
	.align		4
.L_21:
        /*0084*/ 	.byte	0x03, 0x19
        /*0086*/ 	.short	0x0024


	//----- nvinfo : EIATTR_PARAM_CBANK
	.align		4
        /*0088*/ 	.byte	0x04, 0x0a
        /*008a*/ 	.short	(.L_23 - .L_22)
	.align		4
.L_22:
        /*008c*/ 	.word	index@(.nv.constant0._Z32matrix_multiply_transpose_kernelPKfS0_Pfiii)
        /*0090*/ 	.short	0x0380
        /*0092*/ 	.short	0x0024


	//----- nvinfo : EIATTR_SW_WAR
	.align		4
.L_23:
        /*0094*/ 	.byte	0x04, 0x36
        /*0096*/ 	.short	(.L_25 - .L_24)
.L_24:
        /*0098*/ 	.word	0x00000008
.L_25:


//--------------------- .nv.callgraph             --------------------------
	.section	.nv.callgraph,"",@"SHT_CUDA_CALLGRAPH"
	.align	4
	.sectionentsize	8
	.align		4
        /*0000*/ 	.word	0x00000000
	.align		4
        /*0004*/ 	.word	0xffffffff
	.align		4
        /*0008*/ 	.word	0x00000000
	.align		4
        /*000c*/ 	.word	0xfffffffe
	.align		4
        /*0010*/ 	.word	0x00000000
	.align		4
        /*0014*/ 	.word	0xfffffffd
	.align		4
        /*0018*/ 	.word	0x00000000
	.align		4
        /*001c*/ 	.word	0xfffffffc


//--------------------- .text._Z32matrix_multiply_transpose_kernelPKfS0_Pfiii --------------------------
	.section	.text._Z32matrix_multiply_transpose_kernelPKfS0_Pfiii,"ax",@progbits
	.align	128
        .global         _Z32matrix_multiply_transpose_kernelPKfS0_Pfiii
        .type           _Z32matrix_multiply_transpose_kernelPKfS0_Pfiii,@function
        .size           _Z32matrix_multiply_transpose_kernelPKfS0_Pfiii,(.L_x_5 - _Z32matrix_multiply_transpose_kernelPKfS0_Pfiii)
        .other          _Z32matrix_multiply_transpose_kernelPKfS0_Pfiii,@"STO_CUDA_ENTRY STV_DEFAULT"
_Z32matrix_multiply_transpose_kernelPKfS0_Pfiii:
.text._Z32matrix_multiply_transpose_kernelPKfS0_Pfiii:
[----:B------:R-:W-:Y:S01]  /*0000*/  LDC R1, c[0x0][0x37c] ;  /* 0x0000df00ff017b82 */ /* 0x000fe20000000800 */
[----:B------:R-:W0:Y:S07]  /*0010*/  S2R R5, SR_TID.X ;  /* 0x0000000000057919 */ /* 0x000e2e0000002100 */
[----:B------:R-:W1:Y:S01]  /*0020*/  LDC R16, c[0x0][0x364] ;  /* 0x0000d900ff107b82 */ /* 0x000e620000000800 */
[----:B------:R-:W2:Y:S01]  /*0030*/  LDCU UR6, c[0x0][0x398] ;  /* 0x00007300ff0677ac */ /* 0x000ea20008000800 */
[----:B------:R-:W1:Y:S06]  /*0040*/  S2R R3, SR_TID.Y ;  /* 0x0000000000037919 */ /* 0x000e6c0000002200 */
[----:B------:R-:W0:Y:S08]  /*0050*/  S2UR UR5, SR_CTAID.X ;  /* 0x00000000000579c3 */ /* 0x000e300000002500 */
[----:B------:R-:W0:Y:S08]  /*0060*/  LDC R0, c[0x0][0x360] ;  /* 0x0000d800ff007b82 */ /* 0x000e300000000800 */
[----:B------:R-:W1:Y:S08]  /*0070*/  S2UR UR4, SR_CTAID.Y ;  /* 0x00000000000479c3 */ /* 0x000e700000002600 */
[----:B------:R-:W3:Y:S01]  /*0080*/  LDC R17, c[0x0][0x3a0] ;  /* 0x0000e800ff117b82 */ /* 0x000ee20000000800 */
[----:B0-----:R-:W-:-:S02]  /*0090*/  IMAD R0, R0, UR5, R5 ;  /* 0x0000000500007c24 */ /* 0x001fc4000f8e0205 */
[----:B-1----:R-:W-:-:S03]  /*00a0*/  IMAD R16, R16, UR4, R3 ;  /* 0x0000000410107c24 */ /* 0x002fc6000f8e0203 */
[----:B---3--:R-:W-:-:S04]  /*00b0*/  ISETP.GE.AND P0, PT, R0, R17, PT ;  /* 0x000000110000720c */ /* 0x008fc80003f06270 */
[----:B--2---:R-:W-:-:S13]  /*00c0*/  ISETP.GE.OR P0, PT, R16, UR6, P0 ;  /* 0x0000000610007c0c */ /* 0x004fda0008706670 */
[----:B------:R-:W-:Y:S05]  /*00d0*/  @P0 EXIT ;  /* 0x000000000000094d */ /* 0x000fea0003800000 */
[----:B------:R-:W0:Y:S01]  /*00e0*/  LDC R19, c[0x0][0x39c] ;  /* 0x0000e700ff137b82 */ /* 0x000e220000000800 */
[----:B------:R-:W1:Y:S01]  /*00f0*/  LDCU.64 UR4, c[0x0][0x358] ;  /* 0x00006b00ff0477ac */ /* 0x000e620008000a00 */
[----:B------:R-:W-:Y:S01]  /*0100*/  HFMA2 R25, -RZ, RZ, 0, 0 ;  /* 0x00000000ff197431 */ /* 0x000fe200000001ff */
[----:B0-----:R-:W-:-:S13]  /*0110*/  ISETP.GE.AND P0, PT, R19, 0x1, PT ;  /* 0x000000011300780c */ /* 0x001fda0003f06270 */
[----:B-1----:R-:W-:Y:S05]  /*0120*/  @!P0 BRA `(.L_x_0) ;  /* 0x0000000400e08947 */ /* 0x002fea0003800000 */
[C---:B------:R-:W-:Y:S01]  /*0130*/  ISETP.GE.U32.AND P1, PT, R19.reuse, 0x8, PT ;  /* 0x000000081300780c */ /* 0x040fe20003f26070 */
[----:B------:R-:W-:Y:S01]  /*0140*/  IMAD R20, R16, R19, RZ ;  /* 0x0000001310147224 */ /* 0x000fe200078e02ff */
[----:B------:R-:W-:Y:S02]  /*0150*/  LOP3.LUT R27, R19, 0x7, RZ, 0xc0, !PT ;  /* 0x00000007131b7812 */ /* 0x000fe400078ec0ff */
[----:B------:R-:W-:Y:S02]  /*0160*/  MOV R25, RZ ;  /* 0x000000ff00197202 */ /* 0x000fe40000000f00 */
[----:B------:R-:W-:Y:S02]  /*0170*/  ISETP.NE.AND P0, PT, R27, RZ, PT ;  /* 0x000000ff1b00720c */ /* 0x000fe40003f05270 */
[----:B------:R-:W-:-:S05]  /*0180*/  MOV R21, RZ ;  /* 0x000000ff00157202 */ /* 0x000fca0000000f00 */
[----:B------:R-:W-:Y:S06]  /*0190*/  @!P1 BRA `(.L_x_1) ;  /* 0x0000000000c49947 */ /* 0x000fec0003800000 */
[----:B------:R-:W0:Y:S01]  /*01a0*/  LDC.64 R2, c[0x0][0x388] ;  /* 0x0000e200ff027b82 */ /* 0x000e220000000a00 */
[----:B------:R-:W-:Y:S02]  /*01b0*/  LOP3.LUT R21, R19, 0x7ffffff8, RZ, 0xc0, !PT ;  /* 0x7ffffff813157812 */ /* 0x000fe400078ec0ff */
[----:B------:R-:W-:Y:S02]  /*01c0*/  MOV R25, RZ ;  /* 0x000000ff00197202 */ /* 0x000fe40000000f00 */
[----:B------:R-:W-:Y:S02]  /*01d0*/  MOV R18, R0 ;  /* 0x0000000000127202 */ /* 0x000fe40000000f00 */
[----:B------:R-:W-:Y:S01]  /*01e0*/  IADD3 R22, PT, PT, -R21, RZ, RZ ;  /* 0x000000ff15167210 */ /* 0x000fe20007ffe1ff */
[----:B0-----:R-:W-:-:S03]  /*01f0*/  IMAD.WIDE.U32 R2, R20, 0x4, R2 ;  /* 0x0000000414027825 */ /* 0x001fc600078e0002 */
[----:B------:R-:W-:-:S04]  /*0200*/  IADD3 R5, P1, PT, R2, 0x10, RZ ;  /* 0x0000001002057810 */ /* 0x000fc80007f3e0ff */
[----:B------:R-:W-:-:S09]  /*0210*/  IADD3.X R6, PT, PT, RZ, R3, RZ, P1, !PT ;  /* 0x00000003ff067210 */ /* 0x000fd20000ffe4ff */
.L_x_2:
[----:B------:R-:W0:Y:S01]  /*0220*/  LDC.64 R14, c[0x0][0x380] ;  /* 0x0000e000ff0e7b82 */ /* 0x000e220000000a00 */
[----:B------:R-:W-:Y:S02]  /*0230*/  MOV R2, R5 ;  /* 0x0000000500027202 */ /* 0x000fe40000000f00 */
[----:B------:R-:W-:-:S05]  /*0240*/  MOV R3, R6 ;  /* 0x0000000600037202 */ /* 0x000fca0000000f00 */
[----:B------:R-:W2:Y:S04]  /*0250*/  LDG.E.CONSTANT R24, desc[UR4][R2.64+-0x10] ;  /* 0xfffff00402187981 */ /* 0x000ea8000c1e9900 */
[----:B------:R-:W3:Y:S04]  /*0260*/  LDG.E.CONSTANT R23, desc[UR4][R2.64+-0xc] ;  /* 0xfffff40402177981 */ /* 0x000ee8000c1e9900 */
[----:B------:R-:W4:Y:S04]  /*0270*/  LDG.E.CONSTANT R28, desc[UR4][R2.64+-0x8] ;  /* 0xfffff804021c7981 */ /* 0x000f28000c1e9900 */
[----:B------:R-:W5:Y:S01]  /*0280*/  LDG.E.CONSTANT R29, desc[UR4][R2.64+-0x4] ;  /* 0xfffffc04021d7981 */ /* 0x000f62000c1e9900 */
[----:B0-----:R-:W-:-:S05]  /*0290*/  IMAD.WIDE R14, R18, 0x4, R14 ;  /* 0x00000004120e7825 */ /* 0x001fca00078e020e */
[----:B------:R0:W2:Y:S01]  /*02a0*/  LDG.E.CONSTANT R26, desc[UR4][R14.64] ;  /* 0x000000040e1a7981 */ /* 0x0000a2000c1e9900 */
[----:B------:R-:W-:-:S04]  /*02b0*/  IMAD.WIDE R12, R17, 0x4, R14 ;  /* 0x00000004110c7825 */ /* 0x000fc800078e020e */
[C---:B------:R-:W-:Y:S02]  /*02c0*/  IMAD.WIDE R4, R17.reuse, 0x4, R12 ;  /* 0x0000000411047825 */ /* 0x040fe400078e020c */
[----:B------:R-:W3:Y:S02]  /*02d0*/  LDG.E.CONSTANT R12, desc[UR4][R12.64] ;  /* 0x000000040c0c7981 */ /* 0x000ee4000c1e9900 */
[C---:B------:R-:W-:Y:S02]  /*02e0*/  IMAD.WIDE R6, R17.reuse, 0x4, R4 ;  /* 0x0000000411067825 */ /* 0x040fe400078e0204 */
[----:B------:R-:W4:Y:S02]  /*02f0*/  LDG.E.CONSTANT R5, desc[UR4][R4.64] ;  /* 0x0000000404057981 */ /* 0x000f24000c1e9900 */
[C---:B------:R-:W-:Y:S02]  /*0300*/  IMAD.WIDE R8, R17.reuse, 0x4, R6 ;  /* 0x0000000411087825 */ /* 0x040fe400078e0206 */
[----:B------:R2:W5:Y:S02]  /*0310*/  LDG.E.CONSTANT R6, desc[UR4][R6.64] ;  /* 0x0000000406067981 */ /* 0x000564000c1e9900 */
[----:B------:R-:W-:-:S02]  /*0320*/  IMAD.WIDE R10, R17, 0x4, R8 ;  /* 0x00000004110a7825 */ /* 0x000fc400078e0208 */
[----:B------:R-:W5:Y:S04]  /*0330*/  LDG.E.CONSTANT R4, desc[UR4][R2.64+0x4] ;  /* 0x0000040402047981 */ /* 0x000f68000c1e9900 */
[----:B------:R-:W5:Y:S01]  /*0340*/  LDG.E.CONSTANT R8, desc[UR4][R8.64] ;  /* 0x0000000408087981 */ /* 0x000f62000c1e9900 */
[----:B0-----:R-:W-:-:S03]  /*0350*/  IMAD.WIDE R14, R17, 0x4, R10 ;  /* 0x00000004110e7825 */ /* 0x001fc600078e020a */
[----:B------:R-:W5:Y:S04]  /*0360*/  LDG.E.CONSTANT R10, desc[UR4][R10.64] ;  /* 0x000000040a0a7981 */ /* 0x000f68000c1e9900 */
[----:B------:R-:W5:Y:S04]  /*0370*/  LDG.E.CONSTANT R13, desc[UR4][R14.64] ;  /* 0x000000040e0d7981 */ /* 0x000f68000c1e9900 */
[----:B------:R-:W5:Y:S01]  /*0380*/  LDG.E.CONSTANT R9, desc[UR4][R2.64+0xc] ;  /* 0x00000c0402097981 */ /* 0x000f62000c1e9900 */
[----:B--2---:R-:W-:-:S03]  /*0390*/  FFMA R7, R26, R24, R25 ;  /* 0x000000181a077223 */ /* 0x004fc60000000019 */
[----:B------:R-:W2:Y:S01]  /*03a0*/  LDG.E.CONSTANT R26, desc[UR4][R2.64] ;  /* 0x00000004021a7981 */ /* 0x000ea2000c1e9900 */
[----:B------:R-:W-:-:S03]  /*03b0*/  IMAD.WIDE R24, R17, 0x4, R14 ;  /* 0x0000000411187825 */ /* 0x000fc600078e020e */
[----:B------:R-:W2:Y:S04]  /*03c0*/  LDG.E.CONSTANT R14, desc[UR4][R2.64+0x8] ;  /* 0x00000804020e7981 */ /* 0x000ea8000c1e9900 */
[----:B------:R-:W2:Y:S01]  /*03d0*/  LDG.E.CONSTANT R25, desc[UR4][R24.64] ;  /* 0x0000000418197981 */ /* 0x000ea2000c1e9900 */
[----:B---3--:R-:W-:Y:S01]  /*03e0*/  FFMA R12, R12, R23, R7 ;  /* 0x000000170c0c7223 */ /* 0x008fe20000000007 */
[----:B------:R-:W-:-:S03]  /*03f0*/  IADD3 R22, PT, PT, R22, 0x8, RZ ;  /* 0x0000000816167810 */ /* 0x000fc60007ffe0ff */
[----:B----4-:R-:W-:Y:S01]  /*0400*/  FFMA R5, R5, R28, R12 ;  /* 0x0000001c05057223 */ /* 0x010fe2000000000c */
[----:B------:R-:W-:-:S03]  /*0410*/  ISETP.NE.AND P1, PT, R22, RZ, PT ;  /* 0x000000ff1600720c */ /* 0x000fc60003f25270 */
[----:B-----5:R-:W-:Y:S01]  /*0420*/  FFMA R5, R6, R29, R5 ;  /* 0x0000001d06057223 */ /* 0x020fe20000000005 */
[----:B------:R-:W-:-:S03]  /*0430*/  LEA R18, R17, R18, 0x3 ;  /* 0x0000001211127211 */ /* 0x000fc600078e18ff */
[----:B--2---:R-:W-:-:S04]  /*0440*/  FFMA R5, R8, R26, R5 ;  /* 0x0000001a08057223 */ /* 0x004fc80000000005 */
[----:B------:R-:W-:Y:S01]  /*0450*/  FFMA R4, R10, R4, R5 ;  /* 0x000000040a047223 */ /* 0x000fe20000000005 */
[----:B------:R-:W-:-:S03]  /*0460*/  IADD3 R5, P2, PT, R2, 0x20, RZ ;  /* 0x0000002002057810 */ /* 0x000fc60007f5e0ff */
[----:B------:R-:W-:Y:S01]  /*0470*/  FFMA R4, R13, R14, R4 ;  /* 0x0000000e0d047223 */ /* 0x000fe20000000004 */
[----:B------:R-:W-:-:S03]  /*0480*/  IADD3.X R6, PT, PT, RZ, R3, RZ, P2, !PT ;  /* 0x00000003ff067210 */ /* 0x000fc600017fe4ff */
[----:B------:R-:W-:Y:S01]  /*0490*/  FFMA R25, R25, R9, R4 ;  /* 0x0000000919197223 */ /* 0x000fe20000000004 */
[----:B------:R-:W-:Y:S06]  /*04a0*/  @P1 BRA `(.L_x_2) ;  /* 0xfffffffc005c1947 */ /* 0x000fec000383ffff */
.L_x_1:
[----:B------:R-:W-:Y:S05]  /*04b0*/  @!P0 BRA `(.L_x_0) ;  /* 0x0000000000fc8947 */ /* 0x000fea0003800000 */
[----:B------:R-:W-:Y:S02]  /*04c0*/  ISETP.GE.U32.AND P1, PT, R27, 0x4, PT ;  /* 0x000000041b00780c */ /* 0x000fe40003f26070 */
[----:B------:R-:W-:-:S04]  /*04d0*/  LOP3.LUT R14, R19, 0x3, RZ, 0xc0, !PT ;  /* 0x00000003130e7812 */ /* 0x000fc800078ec0ff */
[----:B------:R-:W-:-:S07]  /*04e0*/  ISETP.NE.AND P0, PT, R14, RZ, PT ;  /* 0x000000ff0e00720c */ /* 0x000fce0003f05270 */
[----:B------:R-:W-:Y:S06]  /*04f0*/  @!P1 BRA `(.L_x_3) ;  /* 0x00000000006c9947 */ /* 0x000fec0003800000 */
[----:B------:R-:W0:Y:S01]  /*0500*/  LDC.64 R4, c[0x0][0x380] ;  /* 0x0000e000ff047b82 */ /* 0x000e220000000a00 */
[----:B------:R-:W1:Y:S01]  /*0510*/  LDCU.64 UR6, c[0x0][0x388] ;  /* 0x00007100ff0677ac */ /* 0x000e620008000a00 */
[----:B------:R-:W-:Y:S01]  /*0520*/  IMAD R3, R21, R17, R0 ;  /* 0x0000001115037224 */ /* 0x000fe200078e0200 */
[----:B------:R-:W-:-:S05]  /*0530*/  IADD3 R7, PT, PT, R20, R21, RZ ;  /* 0x0000001514077210 */ /* 0x000fca0007ffe0ff */
[----:B------:R-:W2:Y:S01]  /*0540*/  LDC.64 R12, c[0x0][0x388] ;  /* 0x0000e200ff0c7b82 */ /* 0x000ea20000000a00 */
[----:B0-----:R-:W-:Y:S01]  /*0550*/  IMAD.WIDE R4, R3, 0x4, R4 ;  /* 0x0000000403047825 */ /* 0x001fe200078e0204 */
[----:B------:R-:W-:-:S04]  /*0560*/  IADD3 R3, P1, PT, R20, R21, RZ ;  /* 0x0000001514037210 */ /* 0x000fc80007f3e0ff */
[----:B------:R-:W-:Y:S02]  /*0570*/  IADD3.X R8, PT, PT, RZ, RZ, RZ, P1, !PT ;  /* 0x000000ffff087210 */ /* 0x000fe40000ffe4ff */
[----:B-1----:R-:W-:Y:S01]  /*0580*/  LEA R2, P1, R3, UR6, 0x2 ;  /* 0x0000000603027c11 */ /* 0x002fe2000f8210ff */
[----:B--2---:R-:W-:-:S03]  /*0590*/  IMAD.WIDE.U32 R12, R7, 0x4, R12 ;  /* 0x00000004070c7825 */ /* 0x004fc600078e000c */
[----:B------:R-:W-:Y:S01]  /*05a0*/  LEA.HI.X R3, R3, UR7, R8, 0x2, P1 ;  /* 0x0000000703037c11 */ /* 0x000fe200088f1408 */
[C---:B------:R-:W-:Y:S02]  /*05b0*/  IMAD.WIDE R6, R17.reuse, 0x4, R4 ;  /* 0x0000000411067825 */ /* 0x040fe400078e0204 */
[----:B------:R-:W2:Y:S04]  /*05c0*/  LDG.E.CONSTANT R12, desc[UR4][R12.64] ;  /* 0x000000040c0c7981 */ /* 0x000ea8000c1e9900 */
[----:B------:R-:W2:Y:S01]  /*05d0*/  LDG.E.CONSTANT R4, desc[UR4][R4.64] ;  /* 0x0000000404047981 */ /* 0x000ea2000c1e9900 */
[----:B------:R-:W-:-:S03]  /*05e0*/  IMAD.WIDE R8, R17, 0x4, R6 ;  /* 0x0000000411087825 */ /* 0x000fc600078e0206 */
[----:B------:R-:W3:Y:S04]  /*05f0*/  LDG.E.CONSTANT R6, desc[UR4][R6.64] ;  /* 0x0000000406067981 */ /* 0x000ee8000c1e9900 */
[----:B------:R-:W3:Y:S01]  /*0600*/  LDG.E.CONSTANT R15, desc[UR4][R2.64+0x4] ;  /* 0x00000404020f7981 */ /* 0x000ee2000c1e9900 */
[----:B------:R-:W-:-:S03]  /*0610*/  IMAD.WIDE R10, R17, 0x4, R8 ;  /* 0x00000004110a7825 */ /* 0x000fc600078e0208 */
[----:B------:R-:W4:Y:S04]  /*0620*/  LDG.E.CONSTANT R18, desc[UR4][R8.64] ;  /* 0x0000000408127981 */ /* 0x000f28000c1e9900 */
[----:B------:R-:W4:Y:S04]  /*0630*/  LDG.E.CONSTANT R22, desc[UR4][R2.64+0x8] ;  /* 0x0000080402167981 */ /* 0x000f28000c1e9900 */
[----:B------:R-:W5:Y:S04]  /*0640*/  LDG.E.CONSTANT R23, desc[UR4][R2.64+0xc] ;  /* 0x00000c0402177981 */ /* 0x000f68000c1e9900 */
[----:B------:R-:W5:Y:S01]  /*0650*/  LDG.E.CONSTANT R10, desc[UR4][R10.64] ;  /* 0x000000040a0a7981 */ /* 0x000f62000c1e9900 */
[----:B------:R-:W-:Y:S01]  /*0660*/  IADD3 R21, PT, PT, R21, 0x4, RZ ;  /* 0x0000000415157810 */ /* 0x000fe20007ffe0ff */
[----:B--2---:R-:W-:-:S04]  /*0670*/  FFMA R25, R4, R12, R25 ;  /* 0x0000000c04197223 */ /* 0x004fc80000000019 */
[----:B---3--:R-:W-:-:S04]  /*0680*/  FFMA R15, R6, R15, R25 ;  /* 0x0000000f060f7223 */ /* 0x008fc80000000019 */
[----:B----4-:R-:W-:-:S04]  /*0690*/  FFMA R15, R18, R22, R15 ;  /* 0x00000016120f7223 */ /* 0x010fc8000000000f */
[----:B-----5:R-:W-:-:S07]  /*06a0*/  FFMA R25, R10, R23, R15 ;  /* 0x000000170a197223 */ /* 0x020fce000000000f */
.L_x_3:
[----:B------:R-:W-:Y:S05]  /*06b0*/  @!P0 BRA `(.L_x_0) ;  /* 0x00000000007c8947 */ /* 0x000fea0003800000 */
[----:B------:R-:W-:Y:S01]  /*06c0*/  ISETP.NE.AND P1, PT, R14, 0x1, PT ;  /* 0x000000010e00780c */ /* 0x000fe20003f25270 */
[----:B------:R-:W0:Y:S01]  /*06d0*/  LDC.64 R10, c[0x0][0x388] ;  /* 0x0000e200ff0a7b82 */ /* 0x000e220000000a00 */
[----:B------:R-:W-:-:S04]  /*06e0*/  LOP3.LUT R19, R19, 0x1, RZ, 0xc0, !PT ;  /* 0x0000000113137812 */ /* 0x000fc800078ec0ff */
[----:B------:R-:W-:-:S03]  /*06f0*/  ISETP.NE.U32.AND P0, PT, R19, 0x1, PT ;  /* 0x000000011300780c */ /* 0x000fc60003f05070 */
[----:B------:R-:W1:Y:S04]  /*0700*/  LDC.64 R8, c[0x0][0x380] ;  /* 0x0000e000ff087b82 */ /* 0x000e680000000a00 */
[CC--:B------:R-:W-:Y:S02]  /*0710*/  @P1 IADD3 R13, PT, PT, R20.reuse, R21.reuse, RZ ;  /* 0x00000015140d1210 */ /* 0x0c0fe40007ffe0ff */
[----:B------:R-:W-:Y:S02]  /*0720*/  @P1 IADD3 R12, P2, PT, R20, R21, RZ ;  /* 0x00000015140c1210 */ /* 0x000fe40007f5e0ff */
[----:B------:R-:W2:Y:S02]  /*0730*/  @P1 LDC.64 R2, c[0x0][0x388] ;  /* 0x0000e200ff021b82 */ /* 0x000ea40000000a00 */
[----:B------:R-:W-:-:S06]  /*0740*/  @P1 IADD3.X R14, PT, PT, RZ, RZ, RZ, P2, !PT ;  /* 0x000000ffff0e1210 */ /* 0x000fcc00017fe4ff */
[----:B------:R-:W3:Y:S01]  /*0750*/  LDC.64 R6, c[0x0][0x380] ;  /* 0x0000e000ff067b82 */ /* 0x000ee20000000a00 */
[----:B0-----:R-:W-:-:S04]  /*0760*/  @P1 IMAD.WIDE.U32 R10, R13, 0x4, R10 ;  /* 0x000000040d0a1825 */ /* 0x001fc800078e000a */
[C---:B------:R-:W-:Y:S01]  /*0770*/  @P1 IMAD R13, R21.reuse, R17, R0 ;  /* 0x00000011150d1224 */ /* 0x040fe200078e0200 */
[----:B------:R-:W-:Y:S01]  /*0780*/  @P1 IADD3 R21, PT, PT, R21, 0x2, RZ ;  /* 0x0000000215151810 */ /* 0x000fe20007ffe0ff */
[----:B------:R-:W4:Y:S01]  /*0790*/  @P1 LDG.E.CONSTANT R10, desc[UR4][R10.64] ;  /* 0x000000040a0a1981 */ /* 0x000f22000c1e9900 */
[----:B------:R-:W0:Y:S01]  /*07a0*/  LDC.64 R4, c[0x0][0x388] ;  /* 0x0000e200ff047b82 */ /* 0x000e220000000a00 */
[----:B-1----:R-:W-:Y:S01]  /*07b0*/  @P1 IMAD.WIDE R8, R13, 0x4, R8 ;  /* 0x000000040d081825 */ /* 0x002fe200078e0208 */
[----:B------:R-:W-:Y:S02]  /*07c0*/  @!P0 IADD3 R15, PT, PT, R20, R21, RZ ;  /* 0x00000015140f8210 */ /* 0x000fe40007ffe0ff */
[----:B--2---:R-:W-:Y:S01]  /*07d0*/  @P1 LEA R2, P2, R12, R2, 0x2 ;  /* 0x000000020c021211 */ /* 0x004fe200078410ff */
[----:B------:R-:W-:-:S03]  /*07e0*/  @!P0 IMAD R21, R21, R17, R0 ;  /* 0x0000001115158224 */ /* 0x000fc600078e0200 */
[----:B------:R-:W-:Y:S01]  /*07f0*/  @P1 LEA.HI.X R3, R12, R3, R14, 0x2, P2 ;  /* 0x000000030c031211 */ /* 0x000fe200010f140e */
[----:B------:R-:W-:Y:S01]  /*0800*/  @P1 IMAD.WIDE R12, R17, 0x4, R8 ;  /* 0x00000004110c1825 */ /* 0x000fe200078e0208 */
[----:B------:R-:W4:Y:S03]  /*0810*/  @P1 LDG.E.CONSTANT R14, desc[UR4][R8.64] ;  /* 0x00000004080e1981 */ /* 0x000f26000c1e9900 */
[----:B---3--:R-:W-:Y:S01]  /*0820*/  @!P0 IMAD.WIDE R6, R21, 0x4, R6 ;  /* 0x0000000415068825 */ /* 0x008fe200078e0206 */
[----:B------:R-:W2:Y:S04]  /*0830*/  @P1 LDG.E.CONSTANT R2, desc[UR4][R2.64+0x4] ;  /* 0x0000040402021981 */ /* 0x000ea8000c1e9900 */
[----:B------:R-:W2:Y:S01]  /*0840*/  @P1 LDG.E.CONSTANT R13, desc[UR4][R12.64] ;  /* 0x000000040c0d1981 */ /* 0x000ea2000c1e9900 */
[----:B0-----:R-:W-:-:S03]  /*0850*/  @!P0 IMAD.WIDE.U32 R4, R15, 0x4, R4 ;  /* 0x000000040f048825 */ /* 0x001fc600078e0004 */
[----:B------:R-:W3:Y:S04]  /*0860*/  @!P0 LDG.E.CONSTANT R6, desc[UR4][R6.64] ;  /* 0x0000000406068981 */ /* 0x000ee8000c1e9900 */
[----:B------:R-:W3:Y:S01]  /*0870*/  @!P0 LDG.E.CONSTANT R4, desc[UR4][R4.64] ;  /* 0x0000000404048981 */ /* 0x000ee2000c1e9900 */
[----:B----4-:R-:W-:-:S04]  /*0880*/  @P1 FFMA R10, R14, R10, R25 ;  /* 0x0000000a0e0a1223 */ /* 0x010fc80000000019 */
[----:B--2---:R-:W-:-:S04]  /*0890*/  @P1 FFMA R25, R13, R2, R10 ;  /* 0x000000020d191223 */ /* 0x004fc8000000000a */
[----:B---3--:R-:W-:-:S07]  /*08a0*/  @!P0 FFMA R25, R6, R4, R25 ;  /* 0x0000000406198223 */ /* 0x008fce0000000019 */
.L_x_0:
[----:B------:R-:W0:Y:S01]  /*08b0*/  LDC.64 R2, c[0x0][0x390] ;  /* 0x0000e400ff027b82 */ /* 0x000e220000000a00 */
[----:B------:R-:W-:-:S04]  /*08c0*/  IMAD R17, R16, R17, R0 ;  /* 0x0000001110117224 */ /* 0x000fc800078e0200 */
[----:B0-----:R-:W-:-:S05]  /*08d0*/  IMAD.WIDE R2, R17, 0x4, R2 ;  /* 0x0000000411027825 */ /* 0x001fca00078e0202 */
[----:B------:R-:W-:Y:S01]  /*08e0*/  STG.E desc[UR4][R2.64], R25 ;  /* 0x0000001902007986 */ /* 0x000fe2000c101904 */
[----:B------:R-:W-:Y:S05]  /*08f0*/  EXIT ;  /* 0x000000000000794d */ /* 0x000fea0003800000 */
.L_x_4:
[----:B------:R-:W-:-:S00]  /*0900*/  BRA `(.L_x_4) ;  /* 0xfffffffc00fc7947 */ /* 0x000fc0000383ffff */
[----:B------:R-:W-:-:S00]  /*0910*/  NOP ;  /* 0x0000000000007918 */ /* 0x000fc00000000000 */
        /* <DEDUP_REMOVED lines=14> */
.L_x_5:


//--------------------- .nv.shared.reserved.0     --------------------------
	.section	.nv.shared.reserved.0,"aw",@nobits
	.weak		__nv_reservedSMEM_offset_0_alias
	.size		__nv_reservedSMEM_offset_0_alias, 0, 64
	.other		__nv_reservedSMEM_offset_0_alias,@"STO_CUDA_RESERVED_SHARED STV_DEFAULT"
__nv_reservedSMEM_offset_0_alias:
	.zero		0
	.zero		64


//--------------------- .nv.constant0._Z32matrix_multiply_transpose_kernelPKfS0_Pfiii --------------------------
	.section	.nv.constant0._Z32matrix_multiply_transpose_kernelPKfS0_Pfiii,"a",@progbits
	.sectionflags	@""
	.align	4
.nv.constant0._Z32matrix_multiply_transpose_kernelPKfS0_Pfiii:
	.zero		932


//--------------------- SYMBOLS --------------------------

	.type		.nv.reservedSmem.offset0,@object
	.size		.nv.reservedSmem.offset0,0x4
